//
// Generated by NVIDIA NVVM Compiler
//
// Compiler Build ID: CL-36424714
// Cuda compilation tools, release 13.0, V13.0.88
// Based on NVVM 20.0.0
//

.version 9.0
.target sm_100
.address_size 64

	// .globl	_Z15rgb2gray_kernelPK6uchar3P6uchar1ii

.visible .entry _Z15rgb2gray_kernelPK6uchar3P6uchar1ii(
	.param .u64 .ptr .align 1 _Z15rgb2gray_kernelPK6uchar3P6uchar1ii_param_0,
	.param .u64 .ptr .align 1 _Z15rgb2gray_kernelPK6uchar3P6uchar1ii_param_1,
	.param .u32 _Z15rgb2gray_kernelPK6uchar3P6uchar1ii_param_2,
	.param .u32 _Z15rgb2gray_kernelPK6uchar3P6uchar1ii_param_3
)
{
	.reg .pred 	%p<4>;
	.reg .b16 	%rs<4>;
	.reg .b32 	%r<15>;
	.reg .b64 	%rd<9>;
	.reg .b64 	%fd<7>;

	ld.param.u64 	%rd1, [_Z15rgb2gray_kernelPK6uchar3P6uchar1ii_param_0];
	ld.param.u64 	%rd2, [_Z15rgb2gray_kernelPK6uchar3P6uchar1ii_param_1];
	ld.param.u32 	%r4, [_Z15rgb2gray_kernelPK6uchar3P6uchar1ii_param_2];
	ld.param.u32 	%r3, [_Z15rgb2gray_kernelPK6uchar3P6uchar1ii_param_3];
	mov.u32 	%r6, %ctaid.x;
	mov.u32 	%r7, %ntid.x;
	mov.u32 	%r8, %tid.x;
	mad.lo.s32 	%r1, %r6, %r7, %r8;
	mov.u32 	%r9, %ctaid.y;
	mov.u32 	%r10, %ntid.y;
	mov.u32 	%r11, %tid.y;
	mad.lo.s32 	%r12, %r9, %r10, %r11;
	setp.ge.s32 	%p1, %r1, %r3;
	setp.ge.s32 	%p2, %r12, %r4;
	or.pred  	%p3, %p1, %p2;
	@%p3 bra 	$L__BB0_2;
	cvta.to.global.u64 	%rd3, %rd1;
	cvta.to.global.u64 	%rd4, %rd2;
	mad.lo.s32 	%r13, %r3, %r12, %r1;
	cvt.s64.s32 	%rd5, %r13;
	mul.wide.s32 	%rd6, %r13, 3;
	add.s64 	%rd7, %rd3, %rd6;
	ld.global.u8 	%rs1, [%rd7];
	cvt.rn.f64.u16 	%fd1, %rs1;
	ld.global.u8 	%rs2, [%rd7+1];
	cvt.rn.f64.u16 	%fd2, %rs2;
	mul.f64 	%fd3, %fd2, 0d3FE2C8B439581062;
	fma.rn.f64 	%fd4, %fd1, 0d3FD322D0E5604189, %fd3;
	ld.global.u8 	%rs3, [%rd7+2];
	cvt.rn.f64.u16 	%fd5, %rs3;
	fma.rn.f64 	%fd6, %fd5, 0d3FBD2F1A9FBE76C9, %fd4;
	cvt.rzi.u32.f64 	%r14, %fd6;
	add.s64 	%rd8, %rd4, %rd5;
	st.global.u8 	[%rd8], %r14;
$L__BB0_2:
	ret;

}


// ===== COMPILED SASS (sm_100) =====

	.target	sm_100

	.elftype	@"ET_EXEC"


//--------------------- .note.nv.tkinfo           --------------------------
	.section	.note.nv.tkinfo,"",@"SHT_NOTE"
	.sectionflags	@"SHF_NOTE_NV_TKINFO"
	.tkinfo
        /*0018*/ 	.word	0x00000002
        /*0030*/ 	.string	""
        /*0030*/ 	.string	"ptxas"
        /*0030*/ 	.string	"Cuda compilation tools, release 13.0, V13.0.88"
        /*0030*/ 	.string	"Build cuda_13.0.r13.0/compiler.36424714_0"
        /*0030*/ 	.string	"-arch sm_100 -m 64 "



//--------------------- .note.nv.cuinfo           --------------------------
	.section	.note.nv.cuinfo,"",@"SHT_NOTE"
	.sectionflags	@"SHF_NOTE_NV_CUINFO"
        /*0018*/ 	.short	0x0002
        /*001a*/ 	.short	0x0064
        /*001c*/ 	.short	0x0082
	.zero		2


//--------------------- .nv.info                  --------------------------
	.section	.nv.info,"",@"SHT_CUDA_INFO"
	.align	4


	//----- nvinfo : EIATTR_REGCOUNT
	.align		4
        /*0000*/ 	.byte	0x04, 0x2f
        /*0002*/ 	.short	(.L_1 - .L_0)
	.align		4
.L_0:
        /*0004*/ 	.word	index@(_Z15rgb2gray_kernelPK6uchar3P6uchar1ii)
        /*0008*/ 	.word	0x0000000e


	//----- nvinfo : EIATTR_FRAME_SIZE
	.align		4
.L_1:
        /*000c*/ 	.byte	0x04, 0x11
        /*000e*/ 	.short	(.L_3 - .L_2)
	.align		4
.L_2:
        /*0010*/ 	.word	index@(_Z15rgb2gray_kernelPK6uchar3P6uchar1ii)
        /*0014*/ 	.word	0x00000000


	//----- nvinfo : EIATTR_MIN_STACK_SIZE
	.align		4
.L_3:
        /*0018*/ 	.byte	0x04, 0x12
        /*001a*/ 	.short	(.L_5 - .L_4)
	.align		4
.L_4:
        /*001c*/ 	.word	index@(_Z15rgb2gray_kernelPK6uchar3P6uchar1ii)
        /*0020*/ 	.word	0x00000000
.L_5:


//--------------------- .nv.compat                --------------------------
	.section	.nv.compat,"",@"SHT_CUDA_COMPAT_INFO"
	.align	4
        /*0000*/ 	.byte	0x02, 0x09, 0x00, 0x00, 0x02, 0x02, 0x01, 0x00, 0x02, 0x05, 0x05, 0x00, 0x03, 0x07, 0x01, 0x01
        /*0010*/ 	.byte	0x02, 0x03, 0x00, 0x00, 0x02, 0x06, 0x01, 0x00, 0x04, 0x0b, 0x08, 0x00, 0x01, 0x00, 0x00, 0x00
        /*0020*/ 	.byte	0x00, 0x00, 0x00, 0x00


//--------------------- .nv.info._Z15rgb2gray_kernelPK6uchar3P6uchar1ii --------------------------
	.section	.nv.info._Z15rgb2gray_kernelPK6uchar3P6uchar1ii,"",@"SHT_CUDA_INFO"
	.sectionflags	@""
	.align	4


	//----- nvinfo : EIATTR_CUDA_API_VERSION
	.align		4
        /*0000*/ 	.byte	0x04, 0x37
        /*0002*/ 	.short	(.L_7 - .L_6)
.L_6:
        /*0004*/ 	.word	0x00000082


	//----- nvinfo : EIATTR_KPARAM_INFO
	.align		4
.L_7:
        /*0008*/ 	.byte	0x04, 0x17
        /*000a*/ 	.short	(.L_9 - .L_8)
.L_8:
        /*000c*/ 	.word	0x00000000
        /*0010*/ 	.short	0x0003
        /*0012*/ 	.short	0x0014
        /*0014*/ 	.byte	0x00, 0xf0, 0x11, 0x00


	//----- nvinfo : EIATTR_KPARAM_INFO
	.align		4
.L_9:
        /*0018*/ 	.byte	0x04, 0x17
        /*001a*/ 	.short	(.L_11 - .L_10)
.L_10:
        /*001c*/ 	.word	0x00000000
        /*0020*/ 	.short	0x0002
        /*0022*/ 	.short	0x0010
        /*0024*/ 	.byte	0x00, 0xf0, 0x11, 0x00


	//----- nvinfo : EIATTR_KPARAM_INFO
	.align		4
.L_11:
        /*0028*/ 	.byte	0x04, 0x17
        /*002a*/ 	.short	(.L_13 - .L_12)
.L_12:
        /*002c*/ 	.word	0x00000000
        /*0030*/ 	.short	0x0001
        /*0032*/ 	.short	0x0008
        /*0034*/ 	.byte	0x00, 0xf5, 0x21, 0x00


	//----- nvinfo : EIATTR_KPARAM_INFO
	.align		4
.L_13:
        /*0038*/ 	.byte	0x04, 0x17
        /*003a*/ 	.short	(.L_15 - .L_14)
.L_14:
        /*003c*/ 	.word	0x00000000
        /*0040*/ 	.short	0x0000
        /*0042*/ 	.short	0x0000
        /*0044*/ 	.byte	0x00, 0xf5, 0x21, 0x00


	//----- nvinfo : EIATTR_SPARSE_MMA_MASK
	.align		4
.L_15:
        /*0048*/ 	.byte	0x03, 0x50
        /*004a*/ 	.short	0x0000


	//----- nvinfo : EIATTR_MAXREG_COUNT
	.align		4
        /*004c*/ 	.byte	0x03, 0x1b
        /*004e*/ 	.short	0x00ff


	//----- nvinfo : EIATTR_MERCURY_ISA_VERSION
	.align		4
        /*0050*/ 	.byte	0x03, 0x5f
        /*0052*/ 	.short	0x0101


	//----- nvinfo : EIATTR_VRC_CTA_INIT_COUNT
	.align		4
        /*0054*/ 	.byte	0x02, 0x4a
	.zero		1
	.zero		1


	//----- nvinfo : EIATTR_EXIT_INSTR_OFFSETS
	.align		4
        /*0058*/ 	.byte	0x04, 0x1c
        /*005a*/ 	.short	(.L_17 - .L_16)


	//   ....[0]....
.L_16:
        /*005c*/ 	.word	0x000000c0


	//   ....[1]....
        /*0060*/ 	.word	0x00000250


	//----- nvinfo : EIATTR_CBANK_PARAM_SIZE
	.align		4
.L_17:
        /*0064*/ 	.byte	0x03, 0x19
        /*0066*/ 	.short	0x0018


	//----- nvinfo : EIATTR_PARAM_CBANK
	.align		4
        /*0068*/ 	.byte	0x04, 0x0a
        /*006a*/ 	.short	(.L_19 - .L_18)
	.align		4
.L_18:
        /*006c*/ 	.word	index@(.nv.constant0._Z15rgb2gray_kernelPK6uchar3P6uchar1ii)
        /*0070*/ 	.short	0x0380
        /*0072*/ 	.short	0x0018


	//----- nvinfo : EIATTR_SW_WAR
	.align		4
.L_19:
        /*0074*/ 	.byte	0x04, 0x36
        /*0076*/ 	.short	(.L_21 - .L_20)
.L_20:
        /*0078*/ 	.word	0x00000008
.L_21:


//--------------------- .nv.callgraph             --------------------------
	.section	.nv.callgraph,"",@"SHT_CUDA_CALLGRAPH"
	.align	4
	.sectionentsize	8
	.align		4
        /*0000*/ 	.word	0x00000000
	.align		4
        /*0004*/ 	.word	0xffffffff
	.align		4
        /*0008*/ 	.word	0x00000000
	.align		4
        /*000c*/ 	.word	0xfffffffe
	.align		4
        /*0010*/ 	.word	0x00000000
	.align		4
        /*0014*/ 	.word	0xfffffffd
	.align		4
        /*0018*/ 	.word	0x00000000
	.align		4
        /*001c*/ 	.word	0xfffffffc


//--------------------- .text._Z15rgb2gray_kernelPK6uchar3P6uchar1ii --------------------------
	.section	.text._Z15rgb2gray_kernelPK6uchar3P6uchar1ii,"ax",@progbits
	.align	128
        .global         _Z15rgb2gray_kernelPK6uchar3P6uchar1ii
        .type           _Z15rgb2gray_kernelPK6uchar3P6uchar1ii,@function
        .size           _Z15rgb2gray_kernelPK6uchar3P6uchar1ii,(.L_x_1 - _Z15rgb2gray_kernelPK6uchar3P6uchar1ii)
        .other          _Z15rgb2gray_kernelPK6uchar3P6uchar1ii,@"STO_CUDA_ENTRY STV_DEFAULT"
_Z15rgb2gray_kernelPK6uchar3P6uchar1ii:
.text._Z15rgb2gray_kernelPK6uchar3P6uchar1ii:
[----:B------:R-:W-:Y:S01]  /*0000*/  LDC R1, c[0x0][0x37c] ;  /* 0x0000df00ff017b82 */ /* 0x000fe20000000800 */
[----:B------:R-:W0:Y:S07]  /*0010*/  S2R R2, SR_TID.Y ;  /* 0x0000000000027919 */ /* 0x000e2e0000002200 */
[----:B------:R-:W1:Y:S01]  /*0020*/  LDC R0, c[0x0][0x360] ;  /* 0x0000d800ff007b82 */ /* 0x000e620000000800 */
[----:B------:R-:W2:Y:S01]  /*0030*/  LDCU.64 UR6, c[0x0][0x390] ;  /* 0x00007200ff0677ac */ /* 0x000ea20008000a00 */
[----:B------:R-:W1:Y:S06]  /*0040*/  S2R R3, SR_TID.X ;  /* 0x0000000000037919 */ /* 0x000e6c0000002100 */
[----:B------:R-:W0:Y:S08]  /*0050*/  S2UR UR5, SR_CTAID.Y ;  /* 0x00000000000579c3 */ /* 0x000e300000002600 */
[----:B------:R-:W0:Y:S08]  /*0060*/  LDC R5, c[0x0][0x364] ;  /* 0x0000d900ff057b82 */ /* 0x000e300000000800 */
[----:B------:R-:W1:Y:S01]  /*0070*/  S2UR UR4, SR_CTAID.X ;  /* 0x00000000000479c3 */ /* 0x000e620000002500 */
[----:B0-----:R-:W-:-:S05]  /*0080*/  IMAD R5, R5, UR5, R2 ;  /* 0x0000000505057c24 */ /* 0x001fca000f8e0202 */
[----:B--2---:R-:W-:Y:S01]  /*0090*/  ISETP.GE.AND P0, PT, R5, UR6, PT ;  /* 0x0000000605007c0c */ /* 0x004fe2000bf06270 */
[----:B-1----:R-:W-:-:S05]  /*00a0*/  IMAD R0, R0, UR4, R3 ;  /* 0x0000000400007c24 */ /* 0x002fca000f8e0203 */
[----:B------:R-:W-:-:S13]  /*00b0*/  ISETP.GE.OR P0, PT, R0, UR7, P0 ;  /* 0x0000000700007c0c */ /* 0x000fda0008706670 */
[----:B------:R-:W-:Y:S05]  /*00c0*/  @P0 EXIT ;  /* 0x000000000000094d */ /* 0x000fea0003800000 */
[----:B------:R-:W0:Y:S01]  /*00d0*/  LDC.64 R2, c[0x0][0x380] ;  /* 0x0000e000ff027b82 */ /* 0x000e220000000a00 */
[----:B------:R-:W1:Y:S01]  /*00e0*/  LDCU.64 UR4, c[0x0][0x358] ;  /* 0x00006b00ff0477ac */ /* 0x000e620008000a00 */
[----:B------:R-:W-:Y:S01]  /*00f0*/  IMAD R11, R5, UR7, R0 ;  /* 0x00000007050b7c24 */ /* 0x000fe2000f8e0200 */
[----:B------:R-:W-:Y:S01]  /*0100*/  UMOV UR8, 0x39581062 ;  /* 0x3958106200087882 */ /* 0x000fe20000000000 */
[----:B------:R-:W-:Y:S01]  /*0110*/  UMOV UR9, 0x3fe2c8b4 ;  /* 0x3fe2c8b400097882 */ /* 0x000fe20000000000 */
[----:B------:R-:W2:Y:S01]  /*0120*/  LDCU.64 UR10, c[0x0][0x388] ;  /* 0x00007100ff0a77ac */ /* 0x000ea20008000a00 */
[----:B0-----:R-:W-:-:S05]  /*0130*/  IMAD.WIDE R2, R11, 0x3, R2 ;  /* 0x000000030b027825 */ /* 0x001fca00078e0202 */
[----:B-1----:R-:W3:Y:S04]  /*0140*/  LDG.E.U8 R10, desc[UR4][R2.64+0x1] ;  /* 0x00000104020a7981 */ /* 0x002ee8000c1e1100 */
[----:B------:R-:W4:Y:S04]  /*0150*/  LDG.E.U8 R0, desc[UR4][R2.64] ;  /* 0x0000000402007981 */ /* 0x000f28000c1e1100 */
[----:B------:R2:W5:Y:S02]  /*0160*/  LDG.E.U8 R8, desc[UR4][R2.64+0x2] ;  /* 0x0000020402087981 */ /* 0x000564000c1e1100 */
[----:B--2---:R-:W-:-:S04]  /*0170*/  IADD3 R2, P0, PT, R11, UR10, RZ ;  /* 0x0000000a0b027c10 */ /* 0x004fc8000ff1e0ff */
[----:B------:R-:W-:Y:S01]  /*0180*/  LEA.HI.X.SX32 R3, R11, UR11, 0x1, P0 ;  /* 0x0000000b0b037c11 */ /* 0x000fe200080f0eff */
[----:B---3--:R-:W0:Y:S08]  /*0190*/  I2F.F64.U16 R6, R10 ;  /* 0x0000000a00067312 */ /* 0x008e300000101800 */
[----:B----4-:R-:W1:Y:S01]  /*01a0*/  I2F.F64.U16 R4, R0 ;  /* 0x0000000000047312 */ /* 0x010e620000101800 */
[----:B0-----:R-:W-:-:S07]  /*01b0*/  DMUL R6, R6, UR8 ;  /* 0x0000000806067c28 */ /* 0x001fce0008000000 */
[----:B-----5:R-:W0:Y:S01]  /*01c0*/  I2F.F64.U16 R8, R8 ;  /* 0x0000000800087312 */ /* 0x020e220000101800 */
[----:B------:R-:W-:Y:S01]  /*01d0*/  UMOV UR8, 0xe5604189 ;  /* 0xe560418900087882 */ /* 0x000fe20000000000 */
[----:B------:R-:W-:Y:S02]  /*01e0*/  UMOV UR9, 0x3fd322d0 ;  /* 0x3fd322d000097882 */ /* 0x000fe40000000000 */
[----:B-1----:R-:W-:Y:S01]  /*01f0*/  DFMA R4, R4, UR8, R6 ;  /* 0x0000000804047c2b */ /* 0x002fe20008000006 */
[----:B------:R-:W-:Y:S01]  /*0200*/  UMOV UR8, 0x9fbe76c9 ;  /* 0x9fbe76c900087882 */ /* 0x000fe20000000000 */
[----:B------:R-:W-:-:S06]  /*0210*/  UMOV UR9, 0x3fbd2f1a ;  /* 0x3fbd2f1a00097882 */ /* 0x000fcc0000000000 */
[----:B0-----:R-:W-:-:S10]  /*0220*/  DFMA R4, R8, UR8, R4 ;  /* 0x0000000808047c2b */ /* 0x001fd40008000004 */
[----:B------:R-:W0:Y:S02]  /*0230*/  F2I.U32.F64.TRUNC R5, R4 ;  /* 0x0000000400057311 */ /* 0x000e24000030d000 */
[----:B0-----:R-:W-:Y:S01]  /*0240*/  STG.E.U8 desc[UR4][R2.64], R5 ;  /* 0x0000000502007986 */ /* 0x001fe2000c101104 */
[----:B------:R-:W-:Y:S05]  /*0250*/  EXIT ;  /* 0x000000000000794d */ /* 0x000fea0003800000 */
.L_x_0:
[----:B------:R-:W-:-:S00]  /*0260*/  BRA `(.L_x_0) ;  /* 0xfffffffc00fc7947 */ /* 0x000fc0000383ffff */
[----:B------:R-:W-:-:S00]  /*0270*/  NOP ;  /* 0x0000000000007918 */ /* 0x000fc00000000000 */
        /* <DEDUP_REMOVED lines=8> */
.L_x_1:


//--------------------- .nv.shared.reserved.0     --------------------------
	.section	.nv.shared.reserved.0,"aw",@nobits
	.weak		__nv_reservedSMEM_offset_0_alias
	.size		__nv_reservedSMEM_offset_0_alias, 0, 64
	.other		__nv_reservedSMEM_offset_0_alias,@"STO_CUDA_RESERVED_SHARED STV_DEFAULT"
__nv_reservedSMEM_offset_0_alias:
	.zero		0
	.zero		64


//--------------------- .nv.constant0._Z15rgb2gray_kernelPK6uchar3P6uchar1ii --------------------------
	.section	.nv.constant0._Z15rgb2gray_kernelPK6uchar3P6uchar1ii,"a",@progbits
	.sectionflags	@""
	.align	4
.nv.constant0._Z15rgb2gray_kernelPK6uchar3P6uchar1ii:
	.zero		920


//--------------------- SYMBOLS --------------------------

	.type		.nv.reservedSmem.offset0,@object
	.size		.nv.reservedSmem.offset0,0x4
